//
// Generated by NVIDIA NVVM Compiler
//
// Compiler Build ID: CL-36424714
// Cuda compilation tools, release 13.0, V13.0.88
// Based on NVVM 20.0.0
//

.version 9.0
.target sm_100
.address_size 64

	// .globl	_Z3addiiPi

.visible .entry _Z3addiiPi(
	.param .u32 _Z3addiiPi_param_0,
	.param .u32 _Z3addiiPi_param_1,
	.param .u64 .ptr .align 1 _Z3addiiPi_param_2
)
{
	.reg .b32 	%r<5>;
	.reg .b64 	%rd<5>;

	ld.param.u32 	%r1, [_Z3addiiPi_param_0];
	ld.param.u32 	%r2, [_Z3addiiPi_param_1];
	ld.param.u64 	%rd1, [_Z3addiiPi_param_2];
	cvta.to.global.u64 	%rd2, %rd1;
	mov.u32 	%r3, %tid.x;
	add.s32 	%r4, %r2, %r1;
	mul.wide.u32 	%rd3, %r3, 4;
	add.s64 	%rd4, %rd2, %rd3;
	st.global.u32 	[%rd4], %r4;
	ret;

}


// ===== COMPILED SASS (sm_100) =====

	.target	sm_100

	.elftype	@"ET_EXEC"


//--------------------- .note.nv.tkinfo           --------------------------
	.section	.note.nv.tkinfo,"",@"SHT_NOTE"
	.sectionflags	@"SHF_NOTE_NV_TKINFO"
	.tkinfo
        /*0018*/ 	.word	0x00000002
        /*0030*/ 	.string	""
        /*0030*/ 	.string	"ptxas"
        /*0030*/ 	.string	"Cuda compilation tools, release 13.0, V13.0.88"
        /*0030*/ 	.string	"Build cuda_13.0.r13.0/compiler.36424714_0"
        /*0030*/ 	.string	"-arch sm_100 -m 64 "



//--------------------- .note.nv.cuinfo           --------------------------
	.section	.note.nv.cuinfo,"",@"SHT_NOTE"
	.sectionflags	@"SHF_NOTE_NV_CUINFO"
        /*0018*/ 	.short	0x0002
        /*001a*/ 	.short	0x0064
        /*001c*/ 	.short	0x0082
	.zero		2


//--------------------- .nv.info                  --------------------------
	.section	.nv.info,"",@"SHT_CUDA_INFO"
	.align	4


	//----- nvinfo : EIATTR_REGCOUNT
	.align		4
        /*0000*/ 	.byte	0x04, 0x2f
        /*0002*/ 	.short	(.L_1 - .L_0)
	.align		4
.L_0:
        /*0004*/ 	.word	index@(_Z3addiiPi)
        /*0008*/ 	.word	0x0000000a


	//----- nvinfo : EIATTR_FRAME_SIZE
	.align		4
.L_1:
        /*000c*/ 	.byte	0x04, 0x11
        /*000e*/ 	.short	(.L_3 - .L_2)
	.align		4
.L_2:
        /*0010*/ 	.word	index@(_Z3addiiPi)
        /*0014*/ 	.word	0x00000000


	//----- nvinfo : EIATTR_MIN_STACK_SIZE
	.align		4
.L_3:
        /*0018*/ 	.byte	0x04, 0x12
        /*001a*/ 	.short	(.L_5 - .L_4)
	.align		4
.L_4:
        /*001c*/ 	.word	index@(_Z3addiiPi)
        /*0020*/ 	.word	0x00000000
.L_5:


//--------------------- .nv.compat                --------------------------
	.section	.nv.compat,"",@"SHT_CUDA_COMPAT_INFO"
	.align	4
        /*0000*/ 	.byte	0x02, 0x09, 0x00, 0x00, 0x02, 0x02, 0x01, 0x00, 0x02, 0x05, 0x05, 0x00, 0x03, 0x07, 0x01, 0x01
        /*0010*/ 	.byte	0x02, 0x03, 0x00, 0x00, 0x02, 0x06, 0x01, 0x00, 0x04, 0x0b, 0x08, 0x00, 0x09, 0x00, 0x00, 0x00
        /*0020*/ 	.byte	0x00, 0x00, 0x00, 0x00


//--------------------- .nv.info._Z3addiiPi       --------------------------
	.section	.nv.info._Z3addiiPi,"",@"SHT_CUDA_INFO"
	.sectionflags	@""
	.align	4


	//----- nvinfo : EIATTR_CUDA_API_VERSION
	.align		4
        /*0000*/ 	.byte	0x04, 0x37
        /*0002*/ 	.short	(.L_7 - .L_6)
.L_6:
        /*0004*/ 	.word	0x00000082


	//----- nvinfo : EIATTR_KPARAM_INFO
	.align		4
.L_7:
        /*0008*/ 	.byte	0x04, 0x17
        /*000a*/ 	.short	(.L_9 - .L_8)
.L_8:
        /*000c*/ 	.word	0x00000000
        /*0010*/ 	.short	0x0002
        /*0012*/ 	.short	0x0008
        /*0014*/ 	.byte	0x00, 0xf5, 0x21, 0x00


	//----- nvinfo : EIATTR_KPARAM_INFO
	.align		4
.L_9:
        /*0018*/ 	.byte	0x04, 0x17
        /*001a*/ 	.short	(.L_11 - .L_10)
.L_10:
        /*001c*/ 	.word	0x00000000
        /*0020*/ 	.short	0x0001
        /*0022*/ 	.short	0x0004
        /*0024*/ 	.byte	0x00, 0xf0, 0x11, 0x00


	//----- nvinfo : EIATTR_KPARAM_INFO
	.align		4
.L_11:
        /*0028*/ 	.byte	0x04, 0x17
        /*002a*/ 	.short	(.L_13 - .L_12)
.L_12:
        /*002c*/ 	.word	0x00000000
        /*0030*/ 	.short	0x0000
        /*0032*/ 	.short	0x0000
        /*0034*/ 	.byte	0x00, 0xf0, 0x11, 0x00


	//----- nvinfo : EIATTR_SPARSE_MMA_MASK
	.align		4
.L_13:
        /*0038*/ 	.byte	0x03, 0x50
        /*003a*/ 	.short	0x0000


	//----- nvinfo : EIATTR_MAXREG_COUNT
	.align		4
        /*003c*/ 	.byte	0x03, 0x1b
        /*003e*/ 	.short	0x00ff


	//----- nvinfo : EIATTR_MERCURY_ISA_VERSION
	.align		4
        /*0040*/ 	.byte	0x03, 0x5f
        /*0042*/ 	.short	0x0101


	//----- nvinfo : EIATTR_VRC_CTA_INIT_COUNT
	.align		4
        /*0044*/ 	.byte	0x02, 0x4a
	.zero		1
	.zero		1


	//----- nvinfo : EIATTR_EXIT_INSTR_OFFSETS
	.align		4
        /*0048*/ 	.byte	0x04, 0x1c
        /*004a*/ 	.short	(.L_15 - .L_14)


	//   ....[0]....
.L_14:
        /*004c*/ 	.word	0x00000080


	//----- nvinfo : EIATTR_CBANK_PARAM_SIZE
	.align		4
.L_15:
        /*0050*/ 	.byte	0x03, 0x19
        /*0052*/ 	.short	0x0010


	//----- nvinfo : EIATTR_PARAM_CBANK
	.align		4
        /*0054*/ 	.byte	0x04, 0x0a
        /*0056*/ 	.short	(.L_17 - .L_16)
	.align		4
.L_16:
        /*0058*/ 	.word	index@(.nv.constant0._Z3addiiPi)
        /*005c*/ 	.short	0x0380
        /*005e*/ 	.short	0x0010


	//----- nvinfo : EIATTR_SW_WAR
	.align		4
.L_17:
        /*0060*/ 	.byte	0x04, 0x36
        /*0062*/ 	.short	(.L_19 - .L_18)
.L_18:
        /*0064*/ 	.word	0x00000008
.L_19:


//--------------------- .nv.callgraph             --------------------------
	.section	.nv.callgraph,"",@"SHT_CUDA_CALLGRAPH"
	.align	4
	.sectionentsize	8
	.align		4
        /*0000*/ 	.word	0x00000000
	.align		4
        /*0004*/ 	.word	0xffffffff
	.align		4
        /*0008*/ 	.word	0x00000000
	.align		4
        /*000c*/ 	.word	0xfffffffe
	.align		4
        /*0010*/ 	.word	0x00000000
	.align		4
        /*0014*/ 	.word	0xfffffffd
	.align		4
        /*0018*/ 	.word	0x00000000
	.align		4
        /*001c*/ 	.word	0xfffffffc


//--------------------- .text._Z3addiiPi          --------------------------
	.section	.text._Z3addiiPi,"ax",@progbits
	.align	128
        .global         _Z3addiiPi
        .type           _Z3addiiPi,@function
        .size           _Z3addiiPi,(.L_x_1 - _Z3addiiPi)
        .other          _Z3addiiPi,@"STO_CUDA_ENTRY STV_DEFAULT"
_Z3addiiPi:
.text._Z3addiiPi:
[----:B------:R-:W-:Y:S01]  /*0000*/  LDC R1, c[0x0][0x37c] ;  /* 0x0000df00ff017b82 */ /* 0x000fe20000000800 */
[----:B------:R-:W0:Y:S07]  /*0010*/  S2R R7, SR_TID.X ;  /* 0x0000000000077919 */ /* 0x000e2e0000002100 */
[----:B------:R-:W1:Y:S01]  /*0020*/  LDC.64 R4, c[0x0][0x380] ;  /* 0x0000e000ff047b82 */ /* 0x000e620000000a00 */
[----:B------:R-:W2:Y:S07]  /*0030*/  LDCU.64 UR4, c[0x0][0x358] ;  /* 0x00006b00ff0477ac */ /* 0x000eae0008000a00 */
[----:B------:R-:W0:Y:S01]  /*0040*/  LDC.64 R2, c[0x0][0x388] ;  /* 0x0000e200ff027b82 */ /* 0x000e220000000a00 */
[----:B-1----:R-:W-:Y:S01]  /*0050*/  IADD3 R5, PT, PT, R5, R4, RZ ;  /* 0x0000000405057210 */ /* 0x002fe20007ffe0ff */
[----:B0-----:R-:W-:-:S05]  /*0060*/  IMAD.WIDE.U32 R2, R7, 0x4, R2 ;  /* 0x0000000407027825 */ /* 0x001fca00078e0002 */
[----:B--2---:R-:W-:Y:S01]  /*0070*/  STG.E desc[UR4][R2.64], R5 ;  /* 0x0000000502007986 */ /* 0x004fe2000c101904 */
[----:B------:R-:W-:Y:S05]  /*0080*/  EXIT ;  /* 0x000000000000794d */ /* 0x000fea0003800000 */
.L_x_0:
[----:B------:R-:W-:-:S00]  /*0090*/  BRA `(.L_x_0) ;  /* 0xfffffffc00fc7947 */ /* 0x000fc0000383ffff */
[----:B------:R-:W-:-:S00]  /*00a0*/  NOP ;  /* 0x0000000000007918 */ /* 0x000fc00000000000 */
        /* <DEDUP_REMOVED lines=13> */
.L_x_1:


//--------------------- .nv.shared.reserved.0     --------------------------
	.section	.nv.shared.reserved.0,"aw",@nobits
	.weak		__nv_reservedSMEM_offset_0_alias
	.size		__nv_reservedSMEM_offset_0_alias, 0, 64
	.other		__nv_reservedSMEM_offset_0_alias,@"STO_CUDA_RESERVED_SHARED STV_DEFAULT"
__nv_reservedSMEM_offset_0_alias:
	.zero		0
	.zero		64


//--------------------- .nv.constant0._Z3addiiPi  --------------------------
	.section	.nv.constant0._Z3addiiPi,"a",@progbits
	.sectionflags	@""
	.align	4
.nv.constant0._Z3addiiPi:
	.zero		912


//--------------------- SYMBOLS --------------------------

	.type		.nv.reservedSmem.offset0,@object
	.size		.nv.reservedSmem.offset0,0x4
